	.headerflags	@"EF_CUDA_TEXMODE_UNIFIED EF_CUDA_64BIT_ADDRESS EF_CUDA_ACCELERATORS EF_CUDA_SM90 EF_CUDA_VIRTUAL_SM(EF_CUDA_SM90)"
	.elftype	@"ET_EXEC"


//--------------------- .nv.info                  --------------------------
	.section	.nv.info,"",@"SHT_CUDA_INFO"
	.align	4


	//----- nvinfo : EIATTR_REGCOUNT
	.align		4
        /*0000*/ 	.byte	0x04, 0x2f
        /*0002*/ 	.short	(.L_1 - .L_0)
	.align		4
.L_0:
        /*0004*/ 	.word	index@(triton_poi_fused_add_clamp_17)
        /*0008*/ 	.word	0x0000000b


	//----- nvinfo : EIATTR_MIN_STACK_SIZE
	.align		4
.L_1:
        /*000c*/ 	.byte	0x04, 0x12
        /*000e*/ 	.short	(.L_3 - .L_2)
	.align		4
.L_2:
        /*0010*/ 	.word	index@(triton_poi_fused_add_clamp_17)
        /*0014*/ 	.word	0x00000000


	//----- nvinfo : EIATTR_FRAME_SIZE
	.align		4
.L_3:
        /*0018*/ 	.byte	0x04, 0x11
        /*001a*/ 	.short	(.L_5 - .L_4)
	.align		4
.L_4:
        /*001c*/ 	.word	index@(triton_poi_fused_add_clamp_17)
        /*0020*/ 	.word	0x00000000


	//----- nvinfo : EIATTR_MIN_STACK_SIZE
	.align		4
.L_5:
        /*0024*/ 	.byte	0x04, 0x12
        /*0026*/ 	.short	(.L_7 - .L_6)
	.align		4
.L_6:
        /*0028*/ 	.word	index@(triton_poi_fused_add_clamp_17)
        /*002c*/ 	.word	0x00000000
.L_7:


//--------------------- .nv.info.triton_poi_fused_add_clamp_17 --------------------------
	.section	.nv.info.triton_poi_fused_add_clamp_17,"",@"SHT_CUDA_INFO"
	.sectionflags	@""
	.align	4


	//----- nvinfo : EIATTR_CUDA_API_VERSION
	.align		4
        /*0000*/ 	.byte	0x04, 0x37
        /*0002*/ 	.short	(.L_9 - .L_8)
.L_8:
        /*0004*/ 	.word	0x0000007c


	//----- nvinfo : EIATTR_KPARAM_INFO
	.align		4
.L_9:
        /*0008*/ 	.byte	0x04, 0x17
        /*000a*/ 	.short	(.L_11 - .L_10)
.L_10:
        /*000c*/ 	.word	0x00000000
        /*0010*/ 	.short	0x0001
        /*0012*/ 	.short	0x0008
        /*0014*/ 	.byte	0x00, 0xf0, 0x11, 0x00


	//----- nvinfo : EIATTR_KPARAM_INFO
	.align		4
.L_11:
        /*0018*/ 	.byte	0x04, 0x17
        /*001a*/ 	.short	(.L_13 - .L_12)
.L_12:
        /*001c*/ 	.word	0x00000000
        /*0020*/ 	.short	0x0000
        /*0022*/ 	.short	0x0000
        /*0024*/ 	.byte	0x00, 0xf4, 0x21, 0x00


	//----- nvinfo : EIATTR_SPARSE_MMA_MASK
	.align		4
.L_13:
        /*0028*/ 	.byte	0x03, 0x50
        /*002a*/ 	.short	0x0000


	//----- nvinfo : EIATTR_MAXREG_COUNT
	.align		4
        /*002c*/ 	.byte	0x03, 0x1b
        /*002e*/ 	.short	0x00ff


	//----- nvinfo : EIATTR_EXIT_INSTR_OFFSETS
	.align		4
        /*0030*/ 	.byte	0x04, 0x1c
        /*0032*/ 	.short	(.L_15 - .L_14)


	//   ....[0]....
.L_14:
        /*0034*/ 	.word	0x00000180


	//   ....[1]....
        /*0038*/ 	.word	0x000001d0


	//----- nvinfo : EIATTR_REQNTID
	.align		4
.L_15:
        /*003c*/ 	.byte	0x04, 0x10
        /*003e*/ 	.short	(.L_17 - .L_16)
.L_16:
        /*0040*/ 	.word	0x00000020
        /*0044*/ 	.word	0x00000001
        /*0048*/ 	.word	0x00000001


	//----- nvinfo : EIATTR_CBANK_PARAM_SIZE
	.align		4
.L_17:
        /*004c*/ 	.byte	0x03, 0x19
        /*004e*/ 	.short	0x000c


	//----- nvinfo : EIATTR_PARAM_CBANK
	.align		4
        /*0050*/ 	.byte	0x04, 0x0a
        /*0052*/ 	.short	(.L_19 - .L_18)
	.align		4
.L_18:
        /*0054*/ 	.word	index@(.nv.constant0.triton_poi_fused_add_clamp_17)
        /*0058*/ 	.short	0x0210
        /*005a*/ 	.short	0x000c


	//----- nvinfo : EIATTR_SW_WAR
	.align		4
.L_19:
        /*005c*/ 	.byte	0x04, 0x36
        /*005e*/ 	.short	(.L_21 - .L_20)
.L_20:
        /*0060*/ 	.word	0x00000008
.L_21:


//--------------------- .nv.callgraph             --------------------------
	.section	.nv.callgraph,"",@"SHT_CUDA_CALLGRAPH"
	.align	4
	.sectionentsize	8
	.align		4
        /*0000*/ 	.word	0x00000000
	.align		4
        /*0004*/ 	.word	0xffffffff
	.align		4
        /*0008*/ 	.word	0x00000000
	.align		4
        /*000c*/ 	.word	0xfffffffe
	.align		4
        /*0010*/ 	.word	0x00000000
	.align		4
        /*0014*/ 	.word	0xfffffffd
	.align		4
        /*0018*/ 	.word	0x00000000
	.align		4
        /*001c*/ 	.word	0xfffffffc


//--------------------- .text.triton_poi_fused_add_clamp_17 --------------------------
	.section	.text.triton_poi_fused_add_clamp_17,"ax",@progbits
	.align	128
        .global         triton_poi_fused_add_clamp_17
        .type           triton_poi_fused_add_clamp_17,@function
        .size           triton_poi_fused_add_clamp_17,(.L_x_1 - triton_poi_fused_add_clamp_17)
        .other          triton_poi_fused_add_clamp_17,@"STO_CUDA_ENTRY STV_DEFAULT"
triton_poi_fused_add_clamp_17:
.text.triton_poi_fused_add_clamp_17:
[----:B------:R-:W0:Y:S02]  /*0000*/  LDC R1, c[0x0][0x28] ;  /* 0x00000a00ff017b82 */ /* 0x000e240000000800 */
[----:B------:R-:W1:Y:S01]  /*0010*/  S2R R0, SR_TID.X ;  /* 0x0000000000007919 */ /* 0x000e620000002100 */
[----:B------:R-:W2:Y:S01]  /*0020*/  S2R R5, SR_CTAID.X ;  /* 0x0000000000057919 */ /* 0x000ea20000002500 */
[----:B-1----:R-:W-:-:S05]  /*0030*/  IMAD.SHL.U32 R0, R0, 0x2, RZ ;  /* 0x0000000200007824 */ /* 0x002fca00078e00ff */
[----:B------:R-:W-:-:S05]  /*0040*/  LOP3.LUT R0, R0, 0x3e, RZ, 0xc0, !PT ;  /* 0x0000003e00007812 */ /* 0x000fca00078ec0ff */
[----:B--2---:R-:W-:-:S04]  /*0050*/  IMAD R5, R5, 0x40, R0 ;  /* 0x0000004005057824 */ /* 0x004fc800078e0200 */
[C---:B------:R-:W-:Y:S01]  /*0060*/  VIADD R0, R5.reuse, 0x1 ;  /* 0x0000000105007836 */ /* 0x040fe20000000000 */
[----:B------:R-:W-:Y:S02]  /*0070*/  I2FP.F32.S32 R2, R5 ;  /* 0x0000000500027245 */ /* 0x000fe40000201400 */
[----:B------:R-:W-:Y:S02]  /*0080*/  ISETP.GE.AND P0, PT, R5, 0x40, PT ;  /* 0x000000400500780c */ /* 0x000fe40003f06270 */
[----:B------:R-:W-:Y:S01]  /*0090*/  I2FP.F32.S32 R0, R0 ;  /* 0x0000000000007245 */ /* 0x000fe20000201400 */
[----:B------:R-:W-:-:S04]  /*00a0*/  FMUL R2, R2, 0.4920634925365447998 ;  /* 0x3efbefbf02027820 */ /* 0x000fc80000400000 */
[----:B------:R-:W-:Y:S01]  /*00b0*/  FMUL R0, R0, 0.4920634925365447998 ;  /* 0x3efbefbf00007820 */ /* 0x000fe20000400000 */
[----:B------:R-:W-:Y:S02]  /*00c0*/  FMNMX R4, RZ, R2, !PT ;  /* 0x00000002ff047209 */ /* 0x000fe40007800000 */
[----:B------:R-:W1:Y:S02]  /*00d0*/  LDC.64 R2, c[0x0][0x210] ;  /* 0x00008400ff027b82 */ /* 0x000e640000000a00 */
[----:B------:R-:W-:Y:S02]  /*00e0*/  FMNMX R0, RZ, R0, !PT ;  /* 0x00000000ff007209 */ /* 0x000fe40007800000 */
[----:B------:R-:W2:Y:S08]  /*00f0*/  F2I.TRUNC.NTZ R4, R4 ;  /* 0x0000000400047305 */ /* 0x000eb0000020f100 */
[----:B------:R-:W3:Y:S01]  /*0100*/  F2I.TRUNC.NTZ R0, R0 ;  /* 0x0000000000007305 */ /* 0x000ee2000020f100 */
[----:B--2---:R-:W-:-:S05]  /*0110*/  VIMNMX R6, R4, 0x1e, PT ;  /* 0x0000001e04067848 */ /* 0x004fca0003fe0100 */
[----:B------:R-:W-:Y:S02]  /*0120*/  VIADD R6, R6, 0x1 ;  /* 0x0000000106067836 */ /* 0x000fe40000000000 */
[----:B-1----:R-:W-:Y:S01]  /*0130*/  IMAD.WIDE R2, R5, 0x8, R2 ;  /* 0x0000000805027825 */ /* 0x002fe200078e0202 */
[----:B---3--:R-:W-:Y:S02]  /*0140*/  VIMNMX R7, R0, 0x1e, PT ;  /* 0x0000001e00077848 */ /* 0x008fe40003fe0100 */
[----:B------:R-:W-:-:S03]  /*0150*/  SHF.R.S32.HI R5, RZ, 0x1f, R6 ;  /* 0x0000001fff057819 */ /* 0x000fc60000011406 */
[----:B------:R-:W-:-:S05]  /*0160*/  VIADD R8, R7, 0x1 ;  /* 0x0000000107087836 */ /* 0x000fca0000000000 */
[----:B------:R-:W-:Y:S01]  /*0170*/  SHF.R.S32.HI R7, RZ, 0x1f, R8 ;  /* 0x0000001fff077819 */ /* 0x000fe20000011408 */
[----:B------:R-:W-:Y:S06]  /*0180*/  @P0 EXIT ;  /* 0x000000000000094d */ /* 0x000fec0003800000 */
[----:B------:R-:W-:Y:S01]  /*0190*/  IMAD.MOV.U32 R4, RZ, RZ, R6 ;  /* 0x000000ffff047224 */ /* 0x000fe200078e0006 */
[----:B------:R-:W-:Y:S01]  /*01a0*/  ULDC.64 UR4, c[0x0][0x208] ;  /* 0x0000820000047ab9 */ /* 0x000fe20000000a00 */
[----:B------:R-:W-:-:S05]  /*01b0*/  IMAD.MOV.U32 R6, RZ, RZ, R8 ;  /* 0x000000ffff067224 */ /* 0x000fca00078e0008 */
[----:B------:R-:W-:Y:S01]  /*01c0*/  STG.E.128 desc[UR4][R2.64], R4 ;  /* 0x0000000402007986 */ /* 0x000fe2000c101d04 */
[----:B------:R-:W-:Y:S05]  /*01d0*/  EXIT ;  /* 0x000000000000794d */ /* 0x000fea0003800000 */
.L_x_0:
[----:B------:R-:W-:-:S00]  /*01e0*/  BRA `(.L_x_0) ;  /* 0xfffffffc00fc7947 */ /* 0x000fc0000383ffff */
[----:B------:R-:W-:-:S00]  /*01f0*/  NOP ;  /* 0x0000000000007918 */ /* 0x000fc00000000000 */
        /* <DEDUP_REMOVED lines=8> */
.L_x_1:


//--------------------- .nv.constant0.triton_poi_fused_add_clamp_17 --------------------------
	.section	.nv.constant0.triton_poi_fused_add_clamp_17,"a",@progbits
	.sectionflags	@""
	.align	4
.nv.constant0.triton_poi_fused_add_clamp_17:
	.zero		540
